//
// Generated by NVIDIA NVVM Compiler
//
// Compiler Build ID: CL-36424714
// Cuda compilation tools, release 13.0, V13.0.88
// Based on NVVM 20.0.0
//

.version 9.0
.target sm_100
.address_size 64

	// .globl	_Z24print_verify_init_ok_gpuPi
.extern .func  (.param .b32 func_retval0) vprintf
(
	.param .b64 vprintf_param_0,
	.param .b64 vprintf_param_1
)
;
.global .align 1 .b8 $str[10] = {10, 32, 37, 100, 32, 61, 32, 37, 100};
.global .align 1 .b8 $str$1[13] = {10, 32, 87, 101, 97, 107, 32, 102, 111, 117, 110, 100};

.visible .entry _Z24print_verify_init_ok_gpuPi(
	.param .u64 .ptr .align 1 _Z24print_verify_init_ok_gpuPi_param_0
)
{
	.local .align 8 .b8 	__local_depot0[8];
	.reg .b64 	%SP;
	.reg .b64 	%SPL;
	.reg .b32 	%r<49>;
	.reg .b64 	%rd<7>;

	mov.u64 	%SPL, __local_depot0;
	cvta.local.u64 	%SP, %SPL;
	ld.param.u64 	%rd1, [_Z24print_verify_init_ok_gpuPi_param_0];
	add.u64 	%rd2, %SP, 0;
	add.u64 	%rd3, %SPL, 0;
	cvta.to.global.u64 	%rd4, %rd1;
	ld.global.u32 	%r1, [%rd4];
	mov.b32 	%r2, 0;
	st.local.v2.u32 	[%rd3], {%r2, %r1};
	mov.u64 	%rd5, $str;
	cvta.global.u64 	%rd6, %rd5;
	{ // callseq 0, 0
	.param .b64 param0;
	st.param.b64 	[param0], %rd6;
	.param .b64 param1;
	st.param.b64 	[param1], %rd2;
	.param .b32 retval0;
	call.uni (retval0), 
	vprintf, 
	(
	param0, 
	param1
	);
	ld.param.b32 	%r3, [retval0];
	} // callseq 0
	ld.global.u32 	%r5, [%rd4+4];
	mov.b32 	%r6, 1;
	st.local.v2.u32 	[%rd3], {%r6, %r5};
	{ // callseq 1, 0
	.param .b64 param0;
	st.param.b64 	[param0], %rd6;
	.param .b64 param1;
	st.param.b64 	[param1], %rd2;
	.param .b32 retval0;
	call.uni (retval0), 
	vprintf, 
	(
	param0, 
	param1
	);
	ld.param.b32 	%r7, [retval0];
	} // callseq 1
	ld.global.u32 	%r9, [%rd4+8];
	mov.b32 	%r10, 2;
	st.local.v2.u32 	[%rd3], {%r10, %r9};
	{ // callseq 2, 0
	.param .b64 param0;
	st.param.b64 	[param0], %rd6;
	.param .b64 param1;
	st.param.b64 	[param1], %rd2;
	.param .b32 retval0;
	call.uni (retval0), 
	vprintf, 
	(
	param0, 
	param1
	);
	ld.param.b32 	%r11, [retval0];
	} // callseq 2
	ld.global.u32 	%r13, [%rd4+12];
	mov.b32 	%r14, 3;
	st.local.v2.u32 	[%rd3], {%r14, %r13};
	{ // callseq 3, 0
	.param .b64 param0;
	st.param.b64 	[param0], %rd6;
	.param .b64 param1;
	st.param.b64 	[param1], %rd2;
	.param .b32 retval0;
	call.uni (retval0), 
	vprintf, 
	(
	param0, 
	param1
	);
	ld.param.b32 	%r15, [retval0];
	} // callseq 3
	ld.global.u32 	%r17, [%rd4+16];
	mov.b32 	%r18, 4;
	st.local.v2.u32 	[%rd3], {%r18, %r17};
	{ // callseq 4, 0
	.param .b64 param0;
	st.param.b64 	[param0], %rd6;
	.param .b64 param1;
	st.param.b64 	[param1], %rd2;
	.param .b32 retval0;
	call.uni (retval0), 
	vprintf, 
	(
	param0, 
	param1
	);
	ld.param.b32 	%r19, [retval0];
	} // callseq 4
	ld.global.u32 	%r21, [%rd4+20];
	mov.b32 	%r22, 5;
	st.local.v2.u32 	[%rd3], {%r22, %r21};
	{ // callseq 5, 0
	.param .b64 param0;
	st.param.b64 	[param0], %rd6;
	.param .b64 param1;
	st.param.b64 	[param1], %rd2;
	.param .b32 retval0;
	call.uni (retval0), 
	vprintf, 
	(
	param0, 
	param1
	);
	ld.param.b32 	%r23, [retval0];
	} // callseq 5
	ld.global.u32 	%r25, [%rd4+24];
	mov.b32 	%r26, 6;
	st.local.v2.u32 	[%rd3], {%r26, %r25};
	{ // callseq 6, 0
	.param .b64 param0;
	st.param.b64 	[param0], %rd6;
	.param .b64 param1;
	st.param.b64 	[param1], %rd2;
	.param .b32 retval0;
	call.uni (retval0), 
	vprintf, 
	(
	param0, 
	param1
	);
	ld.param.b32 	%r27, [retval0];
	} // callseq 6
	ld.global.u32 	%r29, [%rd4+28];
	mov.b32 	%r30, 7;
	st.local.v2.u32 	[%rd3], {%r30, %r29};
	{ // callseq 7, 0
	.param .b64 param0;
	st.param.b64 	[param0], %rd6;
	.param .b64 param1;
	st.param.b64 	[param1], %rd2;
	.param .b32 retval0;
	call.uni (retval0), 
	vprintf, 
	(
	param0, 
	param1
	);
	ld.param.b32 	%r31, [retval0];
	} // callseq 7
	ld.global.u32 	%r33, [%rd4+32];
	mov.b32 	%r34, 8;
	st.local.v2.u32 	[%rd3], {%r34, %r33};
	{ // callseq 8, 0
	.param .b64 param0;
	st.param.b64 	[param0], %rd6;
	.param .b64 param1;
	st.param.b64 	[param1], %rd2;
	.param .b32 retval0;
	call.uni (retval0), 
	vprintf, 
	(
	param0, 
	param1
	);
	ld.param.b32 	%r35, [retval0];
	} // callseq 8
	ld.global.u32 	%r37, [%rd4+36];
	mov.b32 	%r38, 9;
	st.local.v2.u32 	[%rd3], {%r38, %r37};
	{ // callseq 9, 0
	.param .b64 param0;
	st.param.b64 	[param0], %rd6;
	.param .b64 param1;
	st.param.b64 	[param1], %rd2;
	.param .b32 retval0;
	call.uni (retval0), 
	vprintf, 
	(
	param0, 
	param1
	);
	ld.param.b32 	%r39, [retval0];
	} // callseq 9
	ld.global.u32 	%r41, [%rd4+40];
	mov.b32 	%r42, 10;
	st.local.v2.u32 	[%rd3], {%r42, %r41};
	{ // callseq 10, 0
	.param .b64 param0;
	st.param.b64 	[param0], %rd6;
	.param .b64 param1;
	st.param.b64 	[param1], %rd2;
	.param .b32 retval0;
	call.uni (retval0), 
	vprintf, 
	(
	param0, 
	param1
	);
	ld.param.b32 	%r43, [retval0];
	} // callseq 10
	ld.global.u32 	%r45, [%rd4+44];
	mov.b32 	%r46, 11;
	st.local.v2.u32 	[%rd3], {%r46, %r45};
	{ // callseq 11, 0
	.param .b64 param0;
	st.param.b64 	[param0], %rd6;
	.param .b64 param1;
	st.param.b64 	[param1], %rd2;
	.param .b32 retval0;
	call.uni (retval0), 
	vprintf, 
	(
	param0, 
	param1
	);
	ld.param.b32 	%r47, [retval0];
	} // callseq 11
	ret;

}
	// .globl	_Z10accessDataPN4cuda3__46atomicIiLNS_3std3__412thread_scopeE0EEEPiS7_S7_S7_S7_
.visible .entry _Z10accessDataPN4cuda3__46atomicIiLNS_3std3__412thread_scopeE0EEEPiS7_S7_S7_S7_(
	.param .u64 .ptr .align 1 _Z10accessDataPN4cuda3__46atomicIiLNS_3std3__412thread_scopeE0EEEPiS7_S7_S7_S7__param_0,
	.param .u64 .ptr .align 1 _Z10accessDataPN4cuda3__46atomicIiLNS_3std3__412thread_scopeE0EEEPiS7_S7_S7_S7__param_1,
	.param .u64 .ptr .align 1 _Z10accessDataPN4cuda3__46atomicIiLNS_3std3__412thread_scopeE0EEEPiS7_S7_S7_S7__param_2,
	.param .u64 .ptr .align 1 _Z10accessDataPN4cuda3__46atomicIiLNS_3std3__412thread_scopeE0EEEPiS7_S7_S7_S7__param_3,
	.param .u64 .ptr .align 1 _Z10accessDataPN4cuda3__46atomicIiLNS_3std3__412thread_scopeE0EEEPiS7_S7_S7_S7__param_4,
	.param .u64 .ptr .align 1 _Z10accessDataPN4cuda3__46atomicIiLNS_3std3__412thread_scopeE0EEEPiS7_S7_S7_S7__param_5
)
{
	.reg .pred 	%p<5>;
	.reg .b32 	%r<40>;
	.reg .b64 	%rd<18>;

	ld.param.u64 	%rd2, [_Z10accessDataPN4cuda3__46atomicIiLNS_3std3__412thread_scopeE0EEEPiS7_S7_S7_S7__param_0];
	ld.param.u64 	%rd3, [_Z10accessDataPN4cuda3__46atomicIiLNS_3std3__412thread_scopeE0EEEPiS7_S7_S7_S7__param_1];
	ld.param.u64 	%rd4, [_Z10accessDataPN4cuda3__46atomicIiLNS_3std3__412thread_scopeE0EEEPiS7_S7_S7_S7__param_5];
	cvta.to.global.u64 	%rd1, %rd4;
	cvta.to.global.u64 	%rd5, %rd3;
	mov.u32 	%r3, %ctaid.x;
	mul.wide.u32 	%rd6, %r3, 4;
	add.s64 	%rd7, %rd5, %rd6;
	ld.global.u32 	%r1, [%rd7];
	ld.global.u32 	%r2, [%rd1+36];
	setp.ge.s32 	%p1, %r1, %r2;
	@%p1 bra 	$L__BB1_3;
	mov.u32 	%r8, %tid.x;
	mov.u32 	%r9, %ntid.x;
	mul.lo.s32 	%r10, %r2, %r9;
	mad.lo.s32 	%r11, %r1, %r9, %r8;
	add.s32 	%r12, %r2, -1;
	rem.s32 	%r13, %r8, %r12;
	add.s32 	%r14, %r1, %r13;
	add.s32 	%r15, %r14, 1;
	rem.s32 	%r16, %r15, %r2;
	ld.global.u32 	%r17, [%rd1+28];
	mul.lo.s32 	%r18, %r17, %r8;
	rem.s32 	%r19, %r18, %r9;
	mad.lo.s32 	%r20, %r16, %r9, %r19;
	ld.global.u32 	%r21, [%rd1+32];
	mul.lo.s32 	%r22, %r21, %r11;
	rem.s32 	%r23, %r22, %r10;
	mul.lo.s32 	%r24, %r20, %r21;
	rem.s32 	%r25, %r24, %r10;
	ld.global.u32 	%r26, [%rd1+40];
	mul.lo.s32 	%r27, %r11, %r26;
	shl.b32 	%r28, %r27, 1;
	mul.lo.s32 	%r29, %r23, %r26;
	shl.b32 	%r30, %r29, 1;
	ld.global.u32 	%r31, [%rd1+44];
	add.s32 	%r32, %r30, %r31;
	mul.lo.s32 	%r33, %r20, %r26;
	shl.b32 	%r34, %r33, 1;
	mul.lo.s32 	%r35, %r25, %r26;
	shl.b32 	%r36, %r35, 1;
	add.s32 	%r37, %r36, %r31;
	mul.wide.s32 	%rd12, %r28, 4;
	add.s64 	%rd8, %rd2, %rd12;
	mov.b32 	%r5, 1;
	// begin inline asm
	st.relaxed.sys.b32 [%rd8],%r5;
	// end inline asm
	mul.wide.s32 	%rd13, %r32, 4;
	add.s64 	%rd9, %rd2, %rd13;
	// begin inline asm
	st.relaxed.sys.b32 [%rd9],%r5;
	// end inline asm
	mul.wide.s32 	%rd14, %r37, 4;
	add.s64 	%rd10, %rd2, %rd14;
	// begin inline asm
	ld.relaxed.sys.b32 %r6,[%rd10];
	// end inline asm
	mul.wide.s32 	%rd15, %r34, 4;
	add.s64 	%rd11, %rd2, %rd15;
	// begin inline asm
	ld.relaxed.sys.b32 %r7,[%rd11];
	// end inline asm
	setp.ne.s32 	%p2, %r6, 1;
	setp.ne.s32 	%p3, %r7, 0;
	or.pred  	%p4, %p2, %p3;
	@%p4 bra 	$L__BB1_3;
	mov.u64 	%rd16, $str$1;
	cvta.global.u64 	%rd17, %rd16;
	{ // callseq 12, 0
	.param .b64 param0;
	st.param.b64 	[param0], %rd17;
	.param .b64 param1;
	st.param.b64 	[param1], 0;
	.param .b32 retval0;
	call.uni (retval0), 
	vprintf, 
	(
	param0, 
	param1
	);
	ld.param.b32 	%r38, [retval0];
	} // callseq 12
$L__BB1_3:
	ret;

}


// ===== COMPILED SASS (sm_100) =====

	.target	sm_100

	.elftype	@"ET_EXEC"


//--------------------- .note.nv.tkinfo           --------------------------
	.section	.note.nv.tkinfo,"",@"SHT_NOTE"
	.sectionflags	@"SHF_NOTE_NV_TKINFO"
	.tkinfo
        /*0018*/ 	.word	0x00000002
        /*0030*/ 	.string	""
        /*0030*/ 	.string	"ptxas"
        /*0030*/ 	.string	"Cuda compilation tools, release 13.0, V13.0.88"
        /*0030*/ 	.string	"Build cuda_13.0.r13.0/compiler.36424714_0"
        /*0030*/ 	.string	"-arch sm_100 -m 64 "



//--------------------- .note.nv.cuinfo           --------------------------
	.section	.note.nv.cuinfo,"",@"SHT_NOTE"
	.sectionflags	@"SHF_NOTE_NV_CUINFO"
        /*0018*/ 	.short	0x0002
        /*001a*/ 	.short	0x0064
        /*001c*/ 	.short	0x0082
	.zero		2


//--------------------- .nv.info                  --------------------------
	.section	.nv.info,"",@"SHT_CUDA_INFO"
	.align	4


	//----- nvinfo : EIATTR_REGCOUNT
	.align		4
        /*0000*/ 	.byte	0x04, 0x2f
        /*0002*/ 	.short	(.L_3 - .L_2)
	.align		4
.L_2:
        /*0004*/ 	.word	index@(_Z24print_verify_init_ok_gpuPi)
        /*0008*/ 	.word	0x00000018


	//----- nvinfo : EIATTR_FRAME_SIZE
	.align		4
.L_3:
        /*000c*/ 	.byte	0x04, 0x11
        /*000e*/ 	.short	(.L_5 - .L_4)
	.align		4
.L_4:
        /*0010*/ 	.word	index@(_Z24print_verify_init_ok_gpuPi)
        /*0014*/ 	.word	0x00000008


	//----- nvinfo : EIATTR_REGCOUNT
	.align		4
.L_5:
        /*0018*/ 	.byte	0x04, 0x2f
        /*001a*/ 	.short	(.L_7 - .L_6)
	.align		4
.L_6:
        /*001c*/ 	.word	index@(_Z10accessDataPN4cuda3__46atomicIiLNS_3std3__412thread_scopeE0EEEPiS7_S7_S7_S7_)
        /*0020*/ 	.word	0x00000018


	//----- nvinfo : EIATTR_FRAME_SIZE
	.align		4
.L_7:
        /*0024*/ 	.byte	0x04, 0x11
        /*0026*/ 	.short	(.L_9 - .L_8)
	.align		4
.L_8:
        /*0028*/ 	.word	index@(_Z10accessDataPN4cuda3__46atomicIiLNS_3std3__412thread_scopeE0EEEPiS7_S7_S7_S7_)
        /*002c*/ 	.word	0x00000000


	//----- nvinfo : EIATTR_MIN_STACK_SIZE
	.align		4
.L_9:
        /*0030*/ 	.byte	0x04, 0x12
        /*0032*/ 	.short	(.L_11 - .L_10)
	.align		4
.L_10:
        /*0034*/ 	.word	index@(_Z10accessDataPN4cuda3__46atomicIiLNS_3std3__412thread_scopeE0EEEPiS7_S7_S7_S7_)
        /*0038*/ 	.word	0x00000000


	//----- nvinfo : EIATTR_MIN_STACK_SIZE
	.align		4
.L_11:
        /*003c*/ 	.byte	0x04, 0x12
        /*003e*/ 	.short	(.L_13 - .L_12)
	.align		4
.L_12:
        /*0040*/ 	.word	index@(_Z24print_verify_init_ok_gpuPi)
        /*0044*/ 	.word	0x00000008
.L_13:


//--------------------- .nv.compat                --------------------------
	.section	.nv.compat,"",@"SHT_CUDA_COMPAT_INFO"
	.align	4
        /*0000*/ 	.byte	0x02, 0x09, 0x00, 0x00, 0x02, 0x02, 0x01, 0x00, 0x02, 0x05, 0x05, 0x00, 0x03, 0x07, 0x01, 0x01
        /*0010*/ 	.byte	0x02, 0x03, 0x00, 0x00, 0x02, 0x06, 0x01, 0x00, 0x04, 0x0b, 0x08, 0x00, 0x09, 0x00, 0x00, 0x00
        /*0020*/ 	.byte	0x00, 0x00, 0x00, 0x00


//--------------------- .nv.info._Z10accessDataPN4cuda3__46atomicIiLNS_3std3__412thread_scopeE0EEEPiS7_S7_S7_S7_ --------------------------
	.section	.nv.info._Z10accessDataPN4cuda3__46atomicIiLNS_3std3__412thread_scopeE0EEEPiS7_S7_S7_S7_,"",@"SHT_CUDA_INFO"
	.sectionflags	@""
	.align	4


	//----- nvinfo : EIATTR_CUDA_API_VERSION
	.align		4
        /*0000*/ 	.byte	0x04, 0x37
        /*0002*/ 	.short	(.L_15 - .L_14)
.L_14:
        /*0004*/ 	.word	0x00000082


	//----- nvinfo : EIATTR_KPARAM_INFO
	.align		4
.L_15:
        /*0008*/ 	.byte	0x04, 0x17
        /*000a*/ 	.short	(.L_17 - .L_16)
.L_16:
        /*000c*/ 	.word	0x00000000
        /*0010*/ 	.short	0x0005
        /*0012*/ 	.short	0x0028
        /*0014*/ 	.byte	0x00, 0xf5, 0x21, 0x00


	//----- nvinfo : EIATTR_KPARAM_INFO
	.align		4
.L_17:
        /*0018*/ 	.byte	0x04, 0x17
        /*001a*/ 	.short	(.L_19 - .L_18)
.L_18:
        /*001c*/ 	.word	0x00000000
        /*0020*/ 	.short	0x0004
        /*0022*/ 	.short	0x0020
        /*0024*/ 	.byte	0x00, 0xf5, 0x21, 0x00


	//----- nvinfo : EIATTR_KPARAM_INFO
	.align		4
.L_19:
        /*0028*/ 	.byte	0x04, 0x17
        /*002a*/ 	.short	(.L_21 - .L_20)
.L_20:
        /*002c*/ 	.word	0x00000000
        /*0030*/ 	.short	0x0003
        /*0032*/ 	.short	0x0018
        /*0034*/ 	.byte	0x00, 0xf5, 0x21, 0x00


	//----- nvinfo : EIATTR_KPARAM_INFO
	.align		4
.L_21:
        /*0038*/ 	.byte	0x04, 0x17
        /*003a*/ 	.short	(.L_23 - .L_22)
.L_22:
        /*003c*/ 	.word	0x00000000
        /*0040*/ 	.short	0x0002
        /*0042*/ 	.short	0x0010
        /*0044*/ 	.byte	0x00, 0xf5, 0x21, 0x00


	//----- nvinfo : EIATTR_KPARAM_INFO
	.align		4
.L_23:
        /*0048*/ 	.byte	0x04, 0x17
        /*004a*/ 	.short	(.L_25 - .L_24)
.L_24:
        /*004c*/ 	.word	0x00000000
        /*0050*/ 	.short	0x0001
        /*0052*/ 	.short	0x0008
        /*0054*/ 	.byte	0x00, 0xf5, 0x21, 0x00


	//----- nvinfo : EIATTR_KPARAM_INFO
	.align		4
.L_25:
        /*0058*/ 	.byte	0x04, 0x17
        /*005a*/ 	.short	(.L_27 - .L_26)
.L_26:
        /*005c*/ 	.word	0x00000000
        /*0060*/ 	.short	0x0000
        /*0062*/ 	.short	0x0000
        /*0064*/ 	.byte	0x00, 0xf5, 0x21, 0x00


	//----- nvinfo : EIATTR_SPARSE_MMA_MASK
	.align		4
.L_27:
        /*0068*/ 	.byte	0x03, 0x50
        /*006a*/ 	.short	0x0000


	//----- nvinfo : EIATTR_MAXREG_COUNT
	.align		4
        /*006c*/ 	.byte	0x03, 0x1b
        /*006e*/ 	.short	0x00ff


	//----- nvinfo : EIATTR_EXTERNS
	.align		4
        /*0070*/ 	.byte	0x04, 0x0f
        /*0072*/ 	.short	(.L_29 - .L_28)


	//   ....[0]....
	.align		4
.L_28:
        /*0074*/ 	.word	index@(vprintf)


	//----- nvinfo : EIATTR_MERCURY_ISA_VERSION
	.align		4
.L_29:
        /*0078*/ 	.byte	0x03, 0x5f
        /*007a*/ 	.short	0x0101


	//----- nvinfo : EIATTR_VRC_CTA_INIT_COUNT
	.align		4
        /*007c*/ 	.byte	0x02, 0x4a
	.zero		1
	.zero		1


	//----- nvinfo : EIATTR_SYSCALL_OFFSETS
	.align		4
        /*0080*/ 	.byte	0x04, 0x46
        /*0082*/ 	.short	(.L_31 - .L_30)


	//   ....[0]....
.L_30:
        /*0084*/ 	.word	0x000009a0


	//----- nvinfo : EIATTR_EXIT_INSTR_OFFSETS
	.align		4
.L_31:
        /*0088*/ 	.byte	0x04, 0x1c
        /*008a*/ 	.short	(.L_33 - .L_32)


	//   ....[0]....
.L_32:
        /*008c*/ 	.word	0x00000090


	//   ....[1]....
        /*0090*/ 	.word	0x00000920


	//   ....[2]....
        /*0094*/ 	.word	0x000009b0


	//----- nvinfo : EIATTR_CRS_STACK_SIZE
	.align		4
.L_33:
        /*0098*/ 	.byte	0x04, 0x1e
        /*009a*/ 	.short	(.L_35 - .L_34)
.L_34:
        /*009c*/ 	.word	0x00000000


	//----- nvinfo : EIATTR_CBANK_PARAM_SIZE
	.align		4
.L_35:
        /*00a0*/ 	.byte	0x03, 0x19
        /*00a2*/ 	.short	0x0030


	//----- nvinfo : EIATTR_PARAM_CBANK
	.align		4
        /*00a4*/ 	.byte	0x04, 0x0a
        /*00a6*/ 	.short	(.L_37 - .L_36)
	.align		4
.L_36:
        /*00a8*/ 	.word	index@(.nv.constant0._Z10accessDataPN4cuda3__46atomicIiLNS_3std3__412thread_scopeE0EEEPiS7_S7_S7_S7_)
        /*00ac*/ 	.short	0x0380
        /*00ae*/ 	.short	0x0030


	//----- nvinfo : EIATTR_SW_WAR
	.align		4
.L_37:
        /*00b0*/ 	.byte	0x04, 0x36
        /*00b2*/ 	.short	(.L_39 - .L_38)
.L_38:
        /*00b4*/ 	.word	0x00000008
.L_39:


//--------------------- .nv.info._Z24print_verify_init_ok_gpuPi --------------------------
	.section	.nv.info._Z24print_verify_init_ok_gpuPi,"",@"SHT_CUDA_INFO"
	.sectionflags	@""
	.align	4


	//----- nvinfo : EIATTR_CUDA_API_VERSION
	.align		4
        /*0000*/ 	.byte	0x04, 0x37
        /*0002*/ 	.short	(.L_41 - .L_40)
.L_40:
        /*0004*/ 	.word	0x00000082


	//----- nvinfo : EIATTR_KPARAM_INFO
	.align		4
.L_41:
        /*0008*/ 	.byte	0x04, 0x17
        /*000a*/ 	.short	(.L_43 - .L_42)
.L_42:
        /*000c*/ 	.word	0x00000000
        /*0010*/ 	.short	0x0000
        /*0012*/ 	.short	0x0000
        /*0014*/ 	.byte	0x00, 0xf5, 0x21, 0x00


	//----- nvinfo : EIATTR_SPARSE_MMA_MASK
	.align		4
.L_43:
        /*0018*/ 	.byte	0x03, 0x50
        /*001a*/ 	.short	0x0000


	//----- nvinfo : EIATTR_MAXREG_COUNT
	.align		4
        /*001c*/ 	.byte	0x03, 0x1b
        /*001e*/ 	.short	0x00ff


	//----- nvinfo : EIATTR_EXTERNS
	.align		4
        /*0020*/ 	.byte	0x04, 0x0f
        /*0022*/ 	.short	(.L_45 - .L_44)


	//   ....[0]....
	.align		4
.L_44:
        /*0024*/ 	.word	index@(vprintf)


	//----- nvinfo : EIATTR_MERCURY_ISA_VERSION
	.align		4
.L_45:
        /*0028*/ 	.byte	0x03, 0x5f
        /*002a*/ 	.short	0x0101


	//----- nvinfo : EIATTR_VRC_CTA_INIT_COUNT
	.align		4
        /*002c*/ 	.byte	0x02, 0x4a
	.zero		1
	.zero		1


	//----- nvinfo : EIATTR_SYSCALL_OFFSETS
	.align		4
        /*0030*/ 	.byte	0x04, 0x46
        /*0032*/ 	.short	(.L_47 - .L_46)


	//   ....[0]....
.L_46:
        /*0034*/ 	.word	0x00000130


	//   ....[1]....
        /*0038*/ 	.word	0x000001f0


	//   ....[2]....
        /*003c*/ 	.word	0x000002b0


	//   ....[3]....
        /*0040*/ 	.word	0x00000370


	//   ....[4]....
        /*0044*/ 	.word	0x00000430


	//   ....[5]....
        /*0048*/ 	.word	0x000004f0


	//   ....[6]....
        /*004c*/ 	.word	0x000005b0


	//   ....[7]....
        /*0050*/ 	.word	0x00000670


	//   ....[8]....
        /*0054*/ 	.word	0x00000730


	//   ....[9]....
        /*0058*/ 	.word	0x000007f0


	//   ....[10]....
        /*005c*/ 	.word	0x000008b0


	//   ....[11]....
        /*0060*/ 	.word	0x00000970


	//----- nvinfo : EIATTR_EXIT_INSTR_OFFSETS
	.align		4
.L_47:
        /*0064*/ 	.byte	0x04, 0x1c
        /*0066*/ 	.short	(.L_49 - .L_48)


	//   ....[0]....
.L_48:
        /*0068*/ 	.word	0x00000980


	//----- nvinfo : EIATTR_CBANK_PARAM_SIZE
	.align		4
.L_49:
        /*006c*/ 	.byte	0x03, 0x19
        /*006e*/ 	.short	0x0008


	//----- nvinfo : EIATTR_PARAM_CBANK
	.align		4
        /*0070*/ 	.byte	0x04, 0x0a
        /*0072*/ 	.short	(.L_51 - .L_50)
	.align		4
.L_50:
        /*0074*/ 	.word	index@(.nv.constant0._Z24print_verify_init_ok_gpuPi)
        /*0078*/ 	.short	0x0380
        /*007a*/ 	.short	0x0008


	//----- nvinfo : EIATTR_SW_WAR
	.align		4
.L_51:
        /*007c*/ 	.byte	0x04, 0x36
        /*007e*/ 	.short	(.L_53 - .L_52)
.L_52:
        /*0080*/ 	.word	0x00000008
.L_53:


//--------------------- .nv.callgraph             --------------------------
	.section	.nv.callgraph,"",@"SHT_CUDA_CALLGRAPH"
	.align	4
	.sectionentsize	8
	.align		4
        /*0000*/ 	.word	0x00000000
	.align		4
        /*0004*/ 	.word	0xffffffff
	.align		4
        /*0008*/ 	.word	index@(_Z10accessDataPN4cuda3__46atomicIiLNS_3std3__412thread_scopeE0EEEPiS7_S7_S7_S7_)
	.align		4
        /*000c*/ 	.word	index@(vprintf)
	.align		4
        /*0010*/ 	.word	index@(_Z24print_verify_init_ok_gpuPi)
	.align		4
        /*0014*/ 	.word	index@(vprintf)
	.align		4
        /*0018*/ 	.word	0x00000000
	.align		4
        /*001c*/ 	.word	0xfffffffe
	.align		4
        /*0020*/ 	.word	0x00000000
	.align		4
        /*0024*/ 	.word	0xfffffffd
	.align		4
        /*0028*/ 	.word	0x00000000
	.align		4
        /*002c*/ 	.word	0xfffffffc


//--------------------- .nv.constant4             --------------------------
	.section	.nv.constant4,"a",@progbits
	.align	8
	.align		8
.nv.constant4:
        /*0000*/ 	.dword	vprintf
	.align		8
        /*0008*/ 	.dword	$str
	.align		8
        /*0010*/ 	.dword	$str$1


//--------------------- .text._Z10accessDataPN4cuda3__46atomicIiLNS_3std3__412thread_scopeE0EEEPiS7_S7_S7_S7_ --------------------------
	.section	.text._Z10accessDataPN4cuda3__46atomicIiLNS_3std3__412thread_scopeE0EEEPiS7_S7_S7_S7_,"ax",@progbits
	.align	128
        .global         _Z10accessDataPN4cuda3__46atomicIiLNS_3std3__412thread_scopeE0EEEPiS7_S7_S7_S7_
        .type           _Z10accessDataPN4cuda3__46atomicIiLNS_3std3__412thread_scopeE0EEEPiS7_S7_S7_S7_,@function
        .size           _Z10accessDataPN4cuda3__46atomicIiLNS_3std3__412thread_scopeE0EEEPiS7_S7_S7_S7_,(.L_x_15 - _Z10accessDataPN4cuda3__46atomicIiLNS_3std3__412thread_scopeE0EEEPiS7_S7_S7_S7_)
        .other          _Z10accessDataPN4cuda3__46atomicIiLNS_3std3__412thread_scopeE0EEEPiS7_S7_S7_S7_,@"STO_CUDA_ENTRY STV_DEFAULT"
_Z10accessDataPN4cuda3__46atomicIiLNS_3std3__412thread_scopeE0EEEPiS7_S7_S7_S7_:
.text._Z10accessDataPN4cuda3__46atomicIiLNS_3std3__412thread_scopeE0EEEPiS7_S7_S7_S7_:
[----:B------:R-:W0:Y:S01]  /*0000*/  LDC R1, c[0x0][0x37c] ;  /* 0x0000df00ff017b82 */ /* 0x000e220000000800 */
[----:B------:R-:W1:Y:S07]  /*0010*/  S2R R5, SR_CTAID.X ;  /* 0x0000000000057919 */ /* 0x000e6e0000002500 */
[----:B------:R-:W1:Y:S01]  /*0020*/  LDC.64 R2, c[0x0][0x388] ;  /* 0x0000e200ff027b82 */ /* 0x000e620000000a00 */
[----:B------:R-:W2:Y:S07]  /*0030*/  LDCU.64 UR4, c[0x0][0x358] ;  /* 0x00006b00ff0477ac */ /* 0x000eae0008000a00 */
[----:B------:R-:W2:Y:S01]  /*0040*/  LDC.64 R16, c[0x0][0x3a8] ;  /* 0x0000ea00ff107b82 */ /* 0x000ea20000000a00 */
[----:B-1----:R-:W-:Y:S01]  /*0050*/  IMAD.WIDE.U32 R2, R5, 0x4, R2 ;  /* 0x0000000405027825 */ /* 0x002fe200078e0002 */
[----:B--2---:R-:W2:Y:S04]  /*0060*/  LDG.E R4, desc[UR4][R16.64+0x24] ;  /* 0x0000240410047981 */ /* 0x004ea8000c1e1900 */
[----:B------:R-:W2:Y:S02]  /*0070*/  LDG.E R5, desc[UR4][R2.64] ;  /* 0x0000000402057981 */ /* 0x000ea4000c1e1900 */
[----:B--2---:R-:W-:-:S13]  /*0080*/  ISETP.GE.AND P0, PT, R5, R4, PT ;  /* 0x000000040500720c */ /* 0x004fda0003f06270 */
[----:B0-----:R-:W-:Y:S05]  /*0090*/  @P0 EXIT ;  /* 0x000000000000094d */ /* 0x001fea0003800000 */
[----:B------:R-:W2:Y:S04]  /*00a0*/  LDG.E R12, desc[UR4][R16.64+0x1c] ;  /* 0x00001c04100c7981 */ /* 0x000ea8000c1e1900 */
[----:B------:R-:W3:Y:S04]  /*00b0*/  LDG.E R3, desc[UR4][R16.64+0x20] ;  /* 0x0000200410037981 */ /* 0x000ee8000c1e1900 */
[----:B------:R-:W4:Y:S04]  /*00c0*/  LDG.E R0, desc[UR4][R16.64+0x28] ;  /* 0x0000280410007981 */ /* 0x000f28000c1e1900 */
[----:B------:R0:W5:Y:S01]  /*00d0*/  LDG.E R2, desc[UR4][R16.64+0x2c] ;  /* 0x00002c0410027981 */ /* 0x000162000c1e1900 */
[----:B------:R-:W-:Y:S01]  /*00e0*/  VIADD R10, R4, 0xffffffff ;  /* 0xffffffff040a7836 */ /* 0x000fe20000000000 */
[----:B------:R-:W1:Y:S01]  /*00f0*/  LDC R6, c[0x0][0x360] ;  /* 0x0000d800ff067b82 */ /* 0x000e620000000800 */
[----:B------:R-:W-:Y:S01]  /*0100*/  IABS R14, R4 ;  /* 0x00000004000e7213 */ /* 0x000fe20000000000 */
[----:B------:R-:W1:Y:S02]  /*0110*/  S2R R7, SR_TID.X ;  /* 0x0000000000077919 */ /* 0x000e640000002100 */
[----:B------:R-:W-:-:S02]  /*0120*/  IABS R15, R10 ;  /* 0x0000000a000f7213 */ /* 0x000fc40000000000 */
[----:B------:R-:W-:Y:S02]  /*0130*/  IABS R19, R10 ;  /* 0x0000000a00137213 */ /* 0x000fe40000000000 */
[----:B------:R-:W0:Y:S08]  /*0140*/  I2F.RP R11, R15 ;  /* 0x0000000f000b7306 */ /* 0x000e300000209400 */
[----:B0-----:R-:W0:Y:S08]  /*0150*/  I2F.RP R16, R14 ;  /* 0x0000000e00107306 */ /* 0x001e300000209400 */
[----:B------:R-:W0:Y:S01]  /*0160*/  MUFU.RCP R11, R11 ;  /* 0x0000000b000b7308 */ /* 0x000e220000001000 */
[----:B-1----:R-:W-:-:S02]  /*0170*/  IABS R13, R6 ;  /* 0x00000006000d7213 */ /* 0x002fc40000000000 */
[----:B------:R-:W-:-:S05]  /*0180*/  ISETP.NE.AND P4, PT, R6, RZ, PT ;  /* 0x000000ff0600720c */ /* 0x000fca0003f85270 */
[----:B------:R-:W1:Y:S01]  /*0190*/  I2F.RP R17, R13 ;  /* 0x0000000d00117306 */ /* 0x000e620000209400 */
[----:B------:R-:W-:-:S07]  /*01a0*/  ISETP.GE.AND P2, PT, R7, RZ, PT ;  /* 0x000000ff0700720c */ /* 0x000fce0003f46270 */
[----:B0-----:R-:W-:Y:S01]  /*01b0*/  MUFU.RCP R16, R16 ;  /* 0x0000001000107308 */ /* 0x001fe20000001000 */
[----:B------:R-:W-:-:S07]  /*01c0*/  VIADD R8, R11, 0xffffffe ;  /* 0x0ffffffe0b087836 */ /* 0x000fce0000000000 */
[----:B------:R0:W0:Y:S08]  /*01d0*/  F2I.FTZ.U32.TRUNC.NTZ R9, R8 ;  /* 0x0000000800097305 */ /* 0x000030000021f000 */
[----:B-1----:R-:W1:Y:S01]  /*01e0*/  MUFU.RCP R17, R17 ;  /* 0x0000001100117308 */ /* 0x002e620000001000 */
[----:B0-----:R-:W-:Y:S01]  /*01f0*/  IMAD.MOV.U32 R8, RZ, RZ, RZ ;  /* 0x000000ffff087224 */ /* 0x001fe200078e00ff */
[----:B------:R-:W-:-:S05]  /*0200*/  IADD3 R18, PT, PT, RZ, -R9, RZ ;  /* 0x80000009ff127210 */ /* 0x000fca0007ffe0ff */
[----:B------:R-:W-:Y:S01]  /*0210*/  IMAD R11, R18, R15, RZ ;  /* 0x0000000f120b7224 */ /* 0x000fe200078e02ff */
[----:B------:R-:W-:-:S03]  /*0220*/  IABS R18, R7 ;  /* 0x0000000700127213 */ /* 0x000fc60000000000 */
[----:B------:R-:W-:Y:S01]  /*0230*/  IMAD.HI.U32 R8, R9, R11, R8 ;  /* 0x0000000b09087227 */ /* 0x000fe200078e0008 */
[----:B------:R-:W-:-:S03]  /*0240*/  MOV R9, R18 ;  /* 0x0000001200097202 */ /* 0x000fc60000000f00 */
[----:B------:R-:W-:Y:S02]  /*0250*/  IMAD.MOV R11, RZ, RZ, -R19 ;  /* 0x000000ffff0b7224 */ /* 0x000fe400078e0a13 */
[----:B------:R-:W-:-:S04]  /*0260*/  IMAD.HI.U32 R8, R8, R9, RZ ;  /* 0x0000000908087227 */ /* 0x000fc800078e00ff */
[----:B------:R-:W-:Y:S01]  /*0270*/  IMAD R8, R8, R11, R9 ;  /* 0x0000000b08087224 */ /* 0x000fe200078e0209 */
[----:B-1----:R-:W-:Y:S01]  /*0280*/  IADD3 R11, PT, PT, R17, 0xffffffe, RZ ;  /* 0x0ffffffe110b7810 */ /* 0x002fe20007ffe0ff */
[----:B------:R-:W-:-:S03]  /*0290*/  VIADD R9, R16, 0xffffffe ;  /* 0x0ffffffe10097836 */ /* 0x000fc60000000000 */
[----:B------:R-:W-:Y:S02]  /*02a0*/  ISETP.GT.U32.AND P0, PT, R15, R8, PT ;  /* 0x000000080f00720c */ /* 0x000fe40003f04070 */
[----:B------:R-:W0:Y:S08]  /*02b0*/  F2I.FTZ.U32.TRUNC.NTZ R11, R11 ;  /* 0x0000000b000b7305 */ /* 0x000e30000021f000 */
[----:B------:R-:W1:Y:S03]  /*02c0*/  F2I.FTZ.U32.TRUNC.NTZ R9, R9 ;  /* 0x0000000900097305 */ /* 0x000e66000021f000 */
[----:B------:R-:W-:Y:S01]  /*02d0*/  @!P0 IMAD.IADD R8, R8, 0x1, -R15 ;  /* 0x0000000108088824 */ /* 0x000fe200078e0a0f */
[----:B------:R-:W-:-:S02]  /*02e0*/  ISETP.NE.AND P0, PT, R10, RZ, PT ;  /* 0x000000ff0a00720c */ /* 0x000fc40003f05270 */
[----:B0-----:R-:W-:Y:S02]  /*02f0*/  IADD3 R17, PT, PT, RZ, -R11, RZ ;  /* 0x8000000bff117210 */ /* 0x001fe40007ffe0ff */
[----:B------:R-:W-:-:S13]  /*0300*/  ISETP.GT.U32.AND P1, PT, R15, R8, PT ;  /* 0x000000080f00720c */ /* 0x000fda0003f24070 */
[----:B------:R-:W-:Y:S02]  /*0310*/  @!P1 IMAD.IADD R8, R8, 0x1, -R15 ;  /* 0x0000000108089824 */ /* 0x000fe400078e0a0f */
[----:B-1----:R-:W-:Y:S02]  /*0320*/  IMAD.MOV R15, RZ, RZ, -R9 ;  /* 0x000000ffff0f7224 */ /* 0x002fe400078e0a09 */
[----:B------:R-:W-:Y:S02]  /*0330*/  IMAD.MOV.U32 R16, RZ, RZ, R8 ;  /* 0x000000ffff107224 */ /* 0x000fe400078e0008 */
[----:B------:R-:W-:Y:S02]  /*0340*/  IMAD.MOV.U32 R8, RZ, RZ, R17 ;  /* 0x000000ffff087224 */ /* 0x000fe400078e0011 */
[----:B------:R-:W-:Y:S01]  /*0350*/  IMAD R15, R15, R14, RZ ;  /* 0x0000000e0f0f7224 */ /* 0x000fe200078e02ff */
[----:B------:R-:W-:Y:S01]  /*0360*/  @!P2 IADD3 R16, PT, PT, -R16, RZ, RZ ;  /* 0x000000ff1010a210 */ /* 0x000fe20007ffe1ff */
[----:B------:R-:W-:Y:S01]  /*0370*/  IMAD R17, R8, R13, RZ ;  /* 0x0000000d08117224 */ /* 0x000fe200078e02ff */
[----:B------:R-:W-:Y:S01]  /*0380*/  @!P0 LOP3.LUT R16, RZ, R10, RZ, 0x33, !PT ;  /* 0x0000000aff108212 */ /* 0x000fe200078e33ff */
[----:B------:R-:W-:-:S02]  /*0390*/  IMAD.MOV.U32 R8, RZ, RZ, RZ ;  /* 0x000000ffff087224 */ /* 0x000fc400078e00ff */
[----:B------:R-:W-:Y:S02]  /*03a0*/  IMAD.MOV.U32 R10, RZ, RZ, RZ ;  /* 0x000000ffff0a7224 */ /* 0x000fe400078e00ff */
[----:B------:R-:W-:Y:S01]  /*03b0*/  IMAD.HI.U32 R9, R9, R15, R8 ;  /* 0x0000000f09097227 */ /* 0x000fe200078e0008 */
[----:B------:R-:W-:Y:S02]  /*03c0*/  IADD3 R8, PT, PT, R5, 0x1, R16 ;  /* 0x0000000105087810 */ /* 0x000fe40007ffe010 */
[----:B------:R-:W-:Y:S01]  /*03d0*/  IABS R16, R6 ;  /* 0x0000000600107213 */ /* 0x000fe20000000000 */
[----:B------:R-:W-:Y:S01]  /*03e0*/  IMAD.HI.U32 R15, R11, R17, R10 ;  /* 0x000000110b0f7227 */ /* 0x000fe200078e000a */
[----:B------:R-:W-:Y:S02]  /*03f0*/  IABS R11, R4 ;  /* 0x00000004000b7213 */ /* 0x000fe40000000000 */
[----:B------:R-:W-:Y:S01]  /*0400*/  IABS R18, R8 ;  /* 0x0000000800127213 */ /* 0x000fe20000000000 */
[----:B------:R-:W-:Y:S01]  /*0410*/  IMAD R10, R4, R6, RZ ;  /* 0x00000006040a7224 */ /* 0x000fe200078e02ff */
[----:B------:R-:W-:Y:S01]  /*0420*/  IADD3 R17, PT, PT, RZ, -R11, RZ ;  /* 0x8000000bff117210 */ /* 0x000fe20007ffe0ff */
[----:B------:R-:W-:-:S02]  /*0430*/  IMAD.MOV R20, RZ, RZ, -R16 ;  /* 0x000000ffff147224 */ /* 0x000fc400078e0a10 */
[----:B------:R-:W-:Y:S01]  /*0440*/  IMAD.HI.U32 R9, R9, R18, RZ ;  /* 0x0000001209097227 */ /* 0x000fe200078e00ff */
[----:B------:R-:W-:-:S03]  /*0450*/  IABS R11, R10 ;  /* 0x0000000a000b7213 */ /* 0x000fc60000000000 */
[----:B--2---:R-:W-:Y:S02]  /*0460*/  IMAD R12, R12, R7, RZ ;  /* 0x000000070c0c7224 */ /* 0x004fe400078e02ff */
[----:B------:R-:W-:-:S03]  /*0470*/  IMAD R7, R5, R6, R7 ;  /* 0x0000000605077224 */ /* 0x000fc600078e0207 */
[----:B------:R-:W-:Y:S02]  /*0480*/  IABS R19, R12 ;  /* 0x0000000c00137213 */ /* 0x000fe40000000000 */
[----:B------:R-:W-:Y:S02]  /*0490*/  ISETP.GE.AND P2, PT, R12, RZ, PT ;  /* 0x000000ff0c00720c */ /* 0x000fe40003f46270 */
[----:B------:R-:W-:Y:S01]  /*04a0*/  IABS R12, R10 ;  /* 0x0000000a000c7213 */ /* 0x000fe20000000000 */
[----:B------:R-:W-:-:S04]  /*04b0*/  IMAD.HI.U32 R16, R15, R19, RZ ;  /* 0x000000130f107227 */ /* 0x000fc800078e00ff */
[----:B------:R-:W-:Y:S02]  /*04c0*/  IMAD R15, R9, R17, R18 ;  /* 0x00000011090f7224 */ /* 0x000fe400078e0212 */
[----:B------:R-:W0:Y:S01]  /*04d0*/  I2F.RP R9, R11 ;  /* 0x0000000b00097306 */ /* 0x000e220000209400 */
[----:B------:R-:W-:Y:S02]  /*04e0*/  IMAD R16, R16, R20, R19 ;  /* 0x0000001410107224 */ /* 0x000fe400078e0213 */
[----:B------:R-:W-:Y:S01]  /*04f0*/  ISETP.GT.U32.AND P0, PT, R14, R15, PT ;  /* 0x0000000f0e00720c */ /* 0x000fe20003f04070 */
[----:B------:R-:W-:Y:S02]  /*0500*/  IMAD.MOV R12, RZ, RZ, -R12 ;  /* 0x000000ffff0c7224 */ /* 0x000fe400078e0a0c */
[----:B------:R-:W-:Y:S02]  /*0510*/  ISETP.GT.U32.AND P1, PT, R13, R16, PT ;  /* 0x000000100d00720c */ /* 0x000fe40003f24070 */
[----:B0-----:R-:W0:Y:S08]  /*0520*/  MUFU.RCP R9, R9 ;  /* 0x0000000900097308 */ /* 0x001e300000001000 */
[----:B------:R-:W-:-:S03]  /*0530*/  @!P0 IMAD.IADD R15, R15, 0x1, -R14 ;  /* 0x000000010f0f8824 */ /* 0x000fc600078e0a0e */
[----:B------:R-:W-:Y:S02]  /*0540*/  @!P1 IADD3 R16, PT, PT, R16, -R13, RZ ;  /* 0x8000000d10109210 */ /* 0x000fe40007ffe0ff */
[----:B------:R-:W-:Y:S02]  /*0550*/  ISETP.GT.U32.AND P3, PT, R14, R15, PT ;  /* 0x0000000f0e00720c */ /* 0x000fe40003f64070 */
[----:B------:R-:W-:Y:S02]  /*0560*/  ISETP.GT.U32.AND P0, PT, R13, R16, PT ;  /* 0x000000100d00720c */ /* 0x000fe40003f04070 */
[----:B------:R-:W-:Y:S01]  /*0570*/  ISETP.GE.AND P1, PT, R8, RZ, PT ;  /* 0x000000ff0800720c */ /* 0x000fe20003f26270 */
[----:B0-----:R-:W-:-:S08]  /*0580*/  VIADD R8, R9, 0xffffffe ;  /* 0x0ffffffe09087836 */ /* 0x001fd00000000000 */
[----:B------:R-:W-:Y:S01]  /*0590*/  @!P3 IMAD.IADD R15, R15, 0x1, -R14 ;  /* 0x000000010f0fb824 */ /* 0x000fe200078e0a0e */
[----:B------:R-:W-:Y:S01]  /*05a0*/  ISETP.NE.AND P3, PT, R4, RZ, PT ;  /* 0x000000ff0400720c */ /* 0x000fe20003f65270 */
[----:B------:R-:W0:Y:S01]  /*05b0*/  F2I.FTZ.U32.TRUNC.NTZ R9, R8 ;  /* 0x0000000800097305 */ /* 0x000e22000021f000 */
[----:B------:R-:W-:Y:S01]  /*05c0*/  @!P0 IADD3 R16, PT, PT, R16, -R13, RZ ;  /* 0x8000000d10108210 */ /* 0x000fe20007ffe0ff */
[----:B------:R-:W-:Y:S02]  /*05d0*/  @!P1 IMAD.MOV R15, RZ, RZ, -R15 ;  /* 0x000000ffff0f9224 */ /* 0x000fe400078e0a0f */
[C---:B---3--:R-:W-:Y:S02]  /*05e0*/  IMAD R14, R7.reuse, R3, RZ ;  /* 0x00000003070e7224 */ /* 0x048fe400078e02ff */
[----:B------:R-:W-:Y:S01]  /*05f0*/  @!P2 IMAD.MOV R16, RZ, RZ, -R16 ;  /* 0x000000ffff10a224 */ /* 0x000fe200078e0a10 */
[----:B------:R-:W-:Y:S01]  /*0600*/  @!P4 LOP3.LUT R16, RZ, R6, RZ, 0x33, !PT ;  /* 0x00000006ff10c212 */ /* 0x000fe200078e33ff */
[----:B----4-:R-:W-:Y:S01]  /*0610*/  IMAD R7, R7, R0, RZ ;  /* 0x0000000007077224 */ /* 0x010fe200078e02ff */
[----:B------:R-:W-:-:S03]  /*0620*/  IABS R5, R14 ;  /* 0x0000000e00057213 */ /* 0x000fc60000000000 */
[----:B------:R-:W-:Y:S02]  /*0630*/  @!P3 LOP3.LUT R15, RZ, R4, RZ, 0x33, !PT ;  /* 0x00000004ff0fb212 */ /* 0x000fe400078e33ff */
[----:B------:R-:W-:Y:S02]  /*0640*/  SHF.L.U32 R7, R7, 0x1, RZ ;  /* 0x0000000107077819 */ /* 0x000fe400000006ff */
[----:B0-----:R-:W-:Y:S01]  /*0650*/  IADD3 R8, PT, PT, RZ, -R9, RZ ;  /* 0x80000009ff087210 */ /* 0x001fe20007ffe0ff */
[----:B------:R-:W-:Y:S02]  /*0660*/  IMAD R6, R15, R6, R16 ;  /* 0x000000060f067224 */ /* 0x000fe400078e0210 */
[----:B------:R-:W-:Y:S02]  /*0670*/  HFMA2 R15, -RZ, RZ, 0, 5.9604644775390625e-08 ;  /* 0x00000001ff0f7431 */ /* 0x000fe400000001ff */
[----:B------:R-:W-:Y:S02]  /*0680*/  IMAD R4, R6, R3, RZ ;  /* 0x0000000306047224 */ /* 0x000fe400078e02ff */
[----:B------:R-:W-:-:S02]  /*0690*/  IMAD R3, R8, R11, RZ ;  /* 0x0000000b08037224 */ /* 0x000fc400078e02ff */
[----:B------:R-:W-:Y:S01]  /*06a0*/  IMAD.MOV.U32 R8, RZ, RZ, RZ ;  /* 0x000000ffff087224 */ /* 0x000fe200078e00ff */
[----:B------:R-:W-:Y:S02]  /*06b0*/  IABS R13, R4 ;  /* 0x00000004000d7213 */ /* 0x000fe40000000000 */
[----:B------:R-:W-:Y:S01]  /*06c0*/  ISETP.GE.AND P3, PT, R4, RZ, PT ;  /* 0x000000ff0400720c */ /* 0x000fe20003f66270 */
[----:B------:R-:W-:Y:S01]  /*06d0*/  IMAD.HI.U32 R8, R9, R3, R8 ;  /* 0x0000000309087227 */ /* 0x000fe200078e0008 */
[----:B------:R-:W-:-:S05]  /*06e0*/  MOV R9, R5 ;  /* 0x0000000500097202 */ /* 0x000fca0000000f00 */
[----:B------:R-:W-:-:S04]  /*06f0*/  IMAD.HI.U32 R3, R8, R9, RZ ;  /* 0x0000000908037227 */ /* 0x000fc800078e00ff */
[----:B------:R-:W-:-:S04]  /*0700*/  IMAD.HI.U32 R5, R8, R13, RZ ;  /* 0x0000000d08057227 */ /* 0x000fc800078e00ff */
[----:B------:R-:W-:Y:S01]  /*0710*/  IMAD R8, R3, R12, R9 ;  /* 0x0000000c03087224 */ /* 0x000fe200078e0209 */
[----:B------:R-:W-:Y:S01]  /*0720*/  LOP3.LUT R3, RZ, R10, RZ, 0x33, !PT ;  /* 0x0000000aff037212 */ /* 0x000fe200078e33ff */
[----:B------:R-:W-:Y:S02]  /*0730*/  IMAD R12, R5, R12, R13 ;  /* 0x0000000c050c7224 */ /* 0x000fe400078e020d */
[----:B------:R-:W0:Y:S01]  /*0740*/  LDC.64 R4, c[0x0][0x380] ;  /* 0x0000e000ff047b82 */ /* 0x000e220000000a00 */
[C---:B------:R-:W-:Y:S01]  /*0750*/  ISETP.GT.U32.AND P0, PT, R11.reuse, R8, PT ;  /* 0x000000080b00720c */ /* 0x040fe20003f04070 */
[----:B------:R-:W-:Y:S01]  /*0760*/  IMAD.SHL.U32 R13, R0, 0x2, RZ ;  /* 0x00000002000d7824 */ /* 0x000fe200078e00ff */
[----:B------:R-:W-:Y:S01]  /*0770*/  ISETP.GT.U32.AND P1, PT, R11, R12, PT ;  /* 0x0000000c0b00720c */ /* 0x000fe20003f24070 */
[----:B------:R-:W-:-:S10]  /*0780*/  IMAD R0, R6, R0, RZ ;  /* 0x0000000006007224 */ /* 0x000fd400078e02ff */
[----:B------:R-:W-:Y:S02]  /*0790*/  @!P0 IMAD.IADD R8, R8, 0x1, -R11 ;  /* 0x0000000108088824 */ /* 0x000fe400078e0a0b */
[----:B------:R-:W-:Y:S02]  /*07a0*/  @!P1 IADD3 R12, PT, PT, R12, -R11, RZ ;  /* 0x8000000b0c0c9210 */ /* 0x000fe40007ffe0ff */
[----:B------:R-:W-:Y:S02]  /*07b0*/  ISETP.GE.AND P1, PT, R14, RZ, PT ;  /* 0x000000ff0e00720c */ /* 0x000fe40003f26270 */
[C---:B------:R-:W-:Y:S02]  /*07c0*/  ISETP.GT.U32.AND P0, PT, R11.reuse, R8, PT ;  /* 0x000000080b00720c */ /* 0x040fe40003f04070 */
[----:B------:R-:W-:-:S11]  /*07d0*/  ISETP.GT.U32.AND P2, PT, R11, R12, PT ;  /* 0x0000000c0b00720c */ /* 0x000fd60003f44070 */
[----:B------:R-:W-:Y:S01]  /*07e0*/  @!P0 IMAD.IADD R8, R8, 0x1, -R11 ;  /* 0x0000000108088824 */ /* 0x000fe200078e0a0b */
[----:B------:R-:W-:Y:S02]  /*07f0*/  ISETP.NE.AND P0, PT, R10, RZ, PT ;  /* 0x000000ff0a00720c */ /* 0x000fe40003f05270 */
[----:B------:R-:W-:Y:S01]  /*0800*/  @!P2 IADD3 R12, PT, PT, R12, -R11, RZ ;  /* 0x8000000b0c0ca210 */ /* 0x000fe20007ffe0ff */
[----:B------:R-:W-:Y:S02]  /*0810*/  @!P1 IMAD.MOV R8, RZ, RZ, -R8 ;  /* 0x000000ffff089224 */ /* 0x000fe400078e0a08 */
[----:B------:R-:W-:Y:S01]  /*0820*/  IMAD.SHL.U32 R11, R0, 0x2, RZ ;  /* 0x00000002000b7824 */ /* 0x000fe200078e00ff */
[----:B------:R-:W-:Y:S02]  /*0830*/  @!P3 IADD3 R12, PT, PT, -R12, RZ, RZ ;  /* 0x000000ff0c0cb210 */ /* 0x000fe40007ffe1ff */
[C---:B------:R-:W-:Y:S02]  /*0840*/  SEL R9, R3.reuse, R8, !P0 ;  /* 0x0000000803097207 */ /* 0x040fe40004000000 */
[----:B------:R-:W-:-:S03]  /*0850*/  SEL R3, R3, R12, !P0 ;  /* 0x0000000c03037207 */ /* 0x000fc60004000000 */
[-CC-:B-----5:R-:W-:Y:S02]  /*0860*/  IMAD R9, R9, R13.reuse, R2.reuse ;  /* 0x0000000d09097224 */ /* 0x1a0fe400078e0202 */
[----:B------:R-:W-:Y:S02]  /*0870*/  IMAD R13, R3, R13, R2 ;  /* 0x0000000d030d7224 */ /* 0x000fe400078e0202 */
[----:B0-----:R-:W-:-:S04]  /*0880*/  IMAD.WIDE R2, R7, 0x4, R4 ;  /* 0x0000000407027825 */ /* 0x001fc800078e0204 */
[--C-:B------:R-:W-:Y:S01]  /*0890*/  IMAD.WIDE R6, R9, 0x4, R4.reuse ;  /* 0x0000000409067825 */ /* 0x100fe200078e0204 */
[----:B------:R0:W-:Y:S03]  /*08a0*/  ST.E.STRONG.SYS desc[UR4][R2.64], R15 ;  /* 0x0000000f02007985 */ /* 0x0001e6000c115904 */
[--C-:B------:R-:W-:Y:S01]  /*08b0*/  IMAD.WIDE R8, R13, 0x4, R4.reuse ;  /* 0x000000040d087825 */ /* 0x100fe200078e0204 */
[----:B------:R0:W-:Y:S03]  /*08c0*/  ST.E.STRONG.SYS desc[UR4][R6.64], R15 ;  /* 0x0000000f06007985 */ /* 0x0001e6000c115904 */
[----:B------:R-:W-:Y:S02]  /*08d0*/  IMAD.WIDE R4, R11, 0x4, R4 ;  /* 0x000000040b047825 */ /* 0x000fe400078e0204 */
[----:B------:R-:W2:Y:S04]  /*08e0*/  LD.E.STRONG.SYS R8, desc[UR4][R8.64] ;  /* 0x0000000408087980 */ /* 0x000ea8000c115900 */
[----:B------:R-:W3:Y:S02]  /*08f0*/  LD.E.STRONG.SYS R4, desc[UR4][R4.64] ;  /* 0x0000000404047980 */ /* 0x000ee4000c115900 */
[----:B---3--:R-:W-:-:S04]  /*0900*/  ISETP.NE.AND P0, PT, R4, RZ, PT ;  /* 0x000000ff0400720c */ /* 0x008fc80003f05270 */
[----:B--2---:R-:W-:-:S13]  /*0910*/  ISETP.NE.OR P0, PT, R8, 0x1, P0 ;  /* 0x000000010800780c */ /* 0x004fda0000705670 */
[----:B0-----:R-:W-:Y:S05]  /*0920*/  @P0 EXIT ;  /* 0x000000000000094d */ /* 0x001fea0003800000 */
[----:B------:R-:W-:Y:S01]  /*0930*/  MOV R0, 0x0 ;  /* 0x0000000000007802 */ /* 0x000fe20000000f00 */
[----:B------:R-:W0:Y:S01]  /*0940*/  LDCU.64 UR4, c[0x4][0x10] ;  /* 0x01000200ff0477ac */ /* 0x000e220008000a00 */
[----:B------:R-:W-:Y:S02]  /*0950*/  CS2R R6, SRZ ;  /* 0x0000000000067805 */ /* 0x000fe4000001ff00 */
[----:B------:R1:W2:Y:S01]  /*0960*/  LDC.64 R2, c[0x4][R0] ;  /* 0x0100000000027b82 */ /* 0x0002a20000000a00 */
[----:B0-----:R-:W-:Y:S01]  /*0970*/  IMAD.U32 R4, RZ, RZ, UR4 ;  /* 0x00000004ff047e24 */ /* 0x001fe2000f8e00ff */
[----:B-1----:R-:W-:-:S07]  /*0980*/  MOV R5, UR5 ;  /* 0x0000000500057c02 */ /* 0x002fce0008000f00 */
[----:B------:R-:W-:-:S07]  /*0990*/  LEPC R20, `(.L_x_0) ;  /* 0x000000001014794e */ /* 0x000fce0000000000 */
[----:B--2---:R-:W-:Y:S05]  /*09a0*/  CALL.ABS.NOINC R2 ;  /* 0x0000000002007343 */ /* 0x004fea0003c00000 */
.L_x_0:
[----:B------:R-:W-:Y:S05]  /*09b0*/  EXIT ;  /* 0x000000000000794d */ /* 0x000fea0003800000 */
.L_x_1:
[----:B------:R-:W-:-:S00]  /*09c0*/  BRA `(.L_x_1) ;  /* 0xfffffffc00fc7947 */ /* 0x000fc0000383ffff */
[----:B------:R-:W-:-:S00]  /*09d0*/  NOP ;  /* 0x0000000000007918 */ /* 0x000fc00000000000 */
        /* <DEDUP_REMOVED lines=10> */
.L_x_15:


//--------------------- .text._Z24print_verify_init_ok_gpuPi --------------------------
	.section	.text._Z24print_verify_init_ok_gpuPi,"ax",@progbits
	.align	128
        .global         _Z24print_verify_init_ok_gpuPi
        .type           _Z24print_verify_init_ok_gpuPi,@function
        .size           _Z24print_verify_init_ok_gpuPi,(.L_x_16 - _Z24print_verify_init_ok_gpuPi)
        .other          _Z24print_verify_init_ok_gpuPi,@"STO_CUDA_ENTRY STV_DEFAULT"
_Z24print_verify_init_ok_gpuPi:
.text._Z24print_verify_init_ok_gpuPi:
[----:B------:R-:W0:Y:S08]  /*0000*/  LDC R1, c[0x0][0x37c] ;  /* 0x0000df00ff017b82 */ /* 0x000e300000000800 */
[----:B------:R-:W1:Y:S01]  /*0010*/  LDC.64 R6, c[0x0][0x380] ;  /* 0x0000e000ff067b82 */ /* 0x000e620000000a00 */
[----:B------:R-:W1:Y:S01]  /*0020*/  LDCU.64 UR36, c[0x0][0x358] ;  /* 0x00006b00ff2477ac */ /* 0x000e620008000a00 */
[----:B0-----:R-:W-:Y:S01]  /*0030*/  VIADD R1, R1, 0xfffffff8 ;  /* 0xfffffff801017836 */ /* 0x001fe20000000000 */
[----:B------:R-:W0:Y:S01]  /*0040*/  LDCU UR4, c[0x0][0x2f8] ;  /* 0x00005f00ff0477ac */ /* 0x000e220008000800 */
[----:B------:R-:W-:Y:S01]  /*0050*/  IMAD.MOV.U32 R10, RZ, RZ, RZ ;  /* 0x000000ffff0a7224 */ /* 0x000fe200078e00ff */
[----:B------:R-:W-:Y:S01]  /*0060*/  MOV R2, 0x0 ;  /* 0x0000000000027802 */ /* 0x000fe20000000f00 */
[----:B------:R-:W2:Y:S01]  /*0070*/  LDCU UR5, c[0x0][0x2fc] ;  /* 0x00005f80ff0577ac */ /* 0x000ea20008000800 */
[----:B------:R-:W3:Y:S01]  /*0080*/  LDCU.64 UR6, c[0x4][0x8] ;  /* 0x01000100ff0677ac */ /* 0x000ee20008000a00 */
[----:B-1----:R1:W4:Y:S01]  /*0090*/  LDG.E R11, desc[UR36][R6.64] ;  /* 0x00000024060b7981 */ /* 0x002322000c1e1900 */
[----:B------:R0:W4:Y:S02]  /*00a0*/  LDC.64 R8, c[0x4][R2] ;  /* 0x0100000002087b82 */ /* 0x0001240000000a00 */
[----:B0-----:R-:W-:-:S04]  /*00b0*/  IADD3 R16, P0, PT, R1, UR4, RZ ;  /* 0x0000000401107c10 */ /* 0x001fc8000ff1e0ff */
[----:B--2---:R-:W-:Y:S01]  /*00c0*/  IADD3.X R17, PT, PT, RZ, UR5, RZ, P0, !PT ;  /* 0x00000005ff117c10 */ /* 0x004fe200087fe4ff */
[----:B---3--:R-:W-:Y:S02]  /*00d0*/  IMAD.U32 R4, RZ, RZ, UR6 ;  /* 0x00000006ff047e24 */ /* 0x008fe4000f8e00ff */
[----:B------:R-:W-:Y:S01]  /*00e0*/  IMAD.U32 R5, RZ, RZ, UR7 ;  /* 0x00000007ff057e24 */ /* 0x000fe2000f8e00ff */
[----:B-1----:R-:W-:Y:S01]  /*00f0*/  MOV R6, R16 ;  /* 0x0000001000067202 */ /* 0x002fe20000000f00 */
[----:B------:R-:W-:Y:S01]  /*0100*/  IMAD.MOV.U32 R7, RZ, RZ, R17 ;  /* 0x000000ffff077224 */ /* 0x000fe200078e0011 */
[----:B----4-:R0:W-:Y:S06]  /*0110*/  STL.64 [R1], R10 ;  /* 0x0000000a01007387 */ /* 0x0101ec0000100a00 */
[----:B------:R-:W-:-:S07]  /*0120*/  LEPC R20, `(.L_x_2) ;  /* 0x000000001014794e */ /* 0x000fce0000000000 */
[----:B0-----:R-:W-:Y:S05]  /*0130*/  CALL.ABS.NOINC R8 ;  /* 0x0000000008007343 */ /* 0x001fea0003c00000 */
.L_x_2:
[----:B------:R-:W0:Y:S01]  /*0140*/  LDC.64 R10, c[0x0][0x380] ;  /* 0x0000e000ff0a7b82 */ /* 0x000e220000000a00 */
[----:B------:R-:W-:Y:S01]  /*0150*/  IMAD.MOV.U32 R8, RZ, RZ, 0x1 ;  /* 0x00000001ff087424 */ /* 0x000fe200078e00ff */
[----:B------:R-:W1:Y:S01]  /*0160*/  LDCU.64 UR4, c[0x4][0x8] ;  /* 0x01000100ff0477ac */ /* 0x000e620008000a00 */
[----:B0-----:R-:W2:Y:S05]  /*0170*/  LDG.E R9, desc[UR36][R10.64+0x4] ;  /* 0x000004240a097981 */ /* 0x001eaa000c1e1900 */
[----:B------:R0:W3:Y:S01]  /*0180*/  LDC.64 R12, c[0x4][R2] ;  /* 0x01000000020c7b82 */ /* 0x0000e20000000a00 */
[----:B-1----:R-:W-:Y:S01]  /*0190*/  MOV R4, UR4 ;  /* 0x0000000400047c02 */ /* 0x002fe20008000f00 */
[----:B------:R-:W-:Y:S01]  /*01a0*/  IMAD.U32 R5, RZ, RZ, UR5 ;  /* 0x00000005ff057e24 */ /* 0x000fe2000f8e00ff */
[----:B------:R-:W-:Y:S01]  /*01b0*/  MOV R7, R17 ;  /* 0x0000001100077202 */ /* 0x000fe20000000f00 */
[----:B------:R-:W-:Y:S01]  /*01c0*/  IMAD.MOV.U32 R6, RZ, RZ, R16 ;  /* 0x000000ffff067224 */ /* 0x000fe200078e0010 */
[----:B--23--:R0:W-:Y:S06]  /*01d0*/  STL.64 [R1], R8 ;  /* 0x0000000801007387 */ /* 0x00c1ec0000100a00 */
[----:B------:R-:W-:-:S07]  /*01e0*/  LEPC R20, `(.L_x_3) ;  /* 0x000000001014794e */ /* 0x000fce0000000000 */
[----:B0-----:R-:W-:Y:S05]  /*01f0*/  CALL.ABS.NOINC R12 ;  /* 0x000000000c007343 */ /* 0x001fea0003c00000 */
.L_x_3:
[----:B------:R-:W0:Y:S01]  /*0200*/  LDC.64 R10, c[0x0][0x380] ;  /* 0x0000e000ff0a7b82 */ /* 0x000e220000000a00 */
[----:B------:R-:W-:Y:S01]  /*0210*/  IMAD.MOV.U32 R8, RZ, RZ, 0x2 ;  /* 0x00000002ff087424 */ /* 0x000fe200078e00ff */
[----:B------:R-:W1:Y:S01]  /*0220*/  LDCU.64 UR4, c[0x4][0x8] ;  /* 0x01000100ff0477ac */ /* 0x000e620008000a00 */
[----:B0-----:R-:W2:Y:S05]  /*0230*/  LDG.E R9, desc[UR36][R10.64+0x8] ;  /* 0x000008240a097981 */ /* 0x001eaa000c1e1900 */
[----:B------:R0:W3:Y:S01]  /*0240*/  LDC.64 R12, c[0x4][R2] ;  /* 0x01000000020c7b82 */ /* 0x0000e20000000a00 */
[----:B-1----:R-:W-:Y:S01]  /*0250*/  IMAD.U32 R4, RZ, RZ, UR4 ;  /* 0x00000004ff047e24 */ /* 0x002fe2000f8e00ff */
[----:B------:R-:W-:Y:S01]  /*0260*/  MOV R5, UR5 ;  /* 0x0000000500057c02 */ /* 0x000fe20008000f00 */
[----:B------:R-:W-:-:S02]  /*0270*/  IMAD.MOV.U32 R6, RZ, RZ, R16 ;  /* 0x000000ffff067224 */ /* 0x000fc400078e0010 */
[----:B------:R-:W-:Y:S01]  /*0280*/  IMAD.MOV.U32 R7, RZ, RZ, R17 ;  /* 0x000000ffff077224 */ /* 0x000fe200078e0011 */
[----:B--23--:R0:W-:Y:S06]  /*0290*/  STL.64 [R1], R8 ;  /* 0x0000000801007387 */ /* 0x00c1ec0000100a00 */
[----:B------:R-:W-:-:S07]  /*02a0*/  LEPC R20, `(.L_x_4) ;  /* 0x000000001014794e */ /* 0x000fce0000000000 */
[----:B0-----:R-:W-:Y:S05]  /*02b0*/  CALL.ABS.NOINC R12 ;  /* 0x000000000c007343 */ /* 0x001fea0003c00000 */
.L_x_4:
[----:B------:R-:W0:Y:S01]  /*02c0*/  LDC.64 R10, c[0x0][0x380] ;  /* 0x0000e000ff0a7b82 */ /* 0x000e220000000a00 */
[----:B------:R-:W-:Y:S01]  /*02d0*/  HFMA2 R8, -RZ, RZ, 0, 1.78813934326171875e-07 ;  /* 0x00000003ff087431 */ /* 0x000fe200000001ff */
[----:B------:R-:W1:Y:S01]  /*02e0*/  LDCU.64 UR4, c[0x4][0x8] ;  /* 0x01000100ff0477ac */ /* 0x000e620008000a00 */
[----:B0-----:R-:W2:Y:S05]  /*02f0*/  LDG.E R9, desc[UR36][R10.64+0xc] ;  /* 0x00000c240a097981 */ /* 0x001eaa000c1e1900 */
[----:B------:R0:W3:Y:S01]  /*0300*/  LDC.64 R12, c[0x4][R2] ;  /* 0x01000000020c7b82 */ /* 0x0000e20000000a00 */
[----:B-1----:R-:W-:Y:S01]  /*0310*/  IMAD.U32 R4, RZ, RZ, UR4 ;  /* 0x00000004ff047e24 */ /* 0x002fe2000f8e00ff */
[----:B------:R-:W-:Y:S01]  /*0320*/  MOV R6, R16 ;  /* 0x0000001000067202 */ /* 0x000fe20000000f00 */
[----:B------:R-:W-:-:S02]  /*0330*/  IMAD.U32 R5, RZ, RZ, UR5 ;  /* 0x00000005ff057e24 */ /* 0x000fc4000f8e00ff */
[----:B------:R-:W-:Y:S01]  /*0340*/  IMAD.MOV.U32 R7, RZ, RZ, R17 ;  /* 0x000000ffff077224 */ /* 0x000fe200078e0011 */
[----:B--23--:R0:W-:Y:S06]  /*0350*/  STL.64 [R1], R8 ;  /* 0x0000000801007387 */ /* 0x00c1ec0000100a00 */
[----:B------:R-:W-:-:S07]  /*0360*/  LEPC R20, `(.L_x_5) ;  /* 0x000000001014794e */ /* 0x000fce0000000000 */
[----:B0-----:R-:W-:Y:S05]  /*0370*/  CALL.ABS.NOINC R12 ;  /* 0x000000000c007343 */ /* 0x001fea0003c00000 */
.L_x_5:
        /* <DEDUP_REMOVED lines=12> */
.L_x_6:
        /* <DEDUP_REMOVED lines=12> */
.L_x_7:
[----:B------:R-:W0:Y:S01]  /*0500*/  LDC.64 R10, c[0x0][0x380] ;  /* 0x0000e000ff0a7b82 */ /* 0x000e220000000a00 */
[----:B------:R-:W-:Y:S01]  /*0510*/  HFMA2 R8, -RZ, RZ, 0, 3.5762786865234375e-07 ;  /* 0x00000006ff087431 */ /* 0x000fe200000001ff */
        /* <DEDUP_REMOVED lines=10> */
.L_x_8:
[----:B------:R-:W0:Y:S01]  /*05c0*/  LDC.64 R10, c[0x0][0x380] ;  /* 0x0000e000ff0a7b82 */ /* 0x000e220000000a00 */
[----:B------:R-:W-:Y:S01]  /*05d0*/  HFMA2 R8, -RZ, RZ, 0, 4.17232513427734375e-07 ;  /* 0x00000007ff087431 */ /* 0x000fe200000001ff */
[----:B------:R-:W1:Y:S01]  /*05e0*/  LDCU.64 UR4, c[0x4][0x8] ;  /* 0x01000100ff0477ac */ /* 0x000e620008000a00 */
[----:B0-----:R-:W2:Y:S05]  /*05f0*/  LDG.E R9, desc[UR36][R10.64+0x1c] ;  /* 0x00001c240a097981 */ /* 0x001eaa000c1e1900 */
[----:B------:R0:W3:Y:S01]  /*0600*/  LDC.64 R12, c[0x4][R2] ;  /* 0x01000000020c7b82 */ /* 0x0000e20000000a00 */
[----:B-1----:R-:W-:Y:S01]  /*0610*/  IMAD.U32 R4, RZ, RZ, UR4 ;  /* 0x00000004ff047e24 */ /* 0x002fe2000f8e00ff */
[----:B------:R-:W-:Y:S01]  /*0620*/  MOV R5, UR5 ;  /* 0x0000000500057c02 */ /* 0x000fe20008000f00 */
[----:B------:R-:W-:Y:S01]  /*0630*/  IMAD.MOV.U32 R6, RZ, RZ, R16 ;  /* 0x000000ffff067224 */ /* 0x000fe200078e0010 */
[----:B------:R-:W-:Y:S01]  /*0640*/  MOV R7, R17 ;  /* 0x0000001100077202 */ /* 0x000fe20000000f00 */
[----:B--23--:R0:W-:Y:S06]  /*0650*/  STL.64 [R1], R8 ;  /* 0x0000000801007387 */ /* 0x00c1ec0000100a00 */
[----:B------:R-:W-:-:S07]  /*0660*/  LEPC R20, `(.L_x_9) ;  /* 0x000000001014794e */ /* 0x000fce0000000000 */
[----:B0-----:R-:W-:Y:S05]  /*0670*/  CALL.ABS.NOINC R12 ;  /* 0x000000000c007343 */ /* 0x001fea0003c00000 */
.L_x_9:
        /* <DEDUP_REMOVED lines=12> */
.L_x_10:
[----:B------:R-:W0:Y:S01]  /*0740*/  LDC.64 R10, c[0x0][0x380] ;  /* 0x0000e000ff0a7b82 */ /* 0x000e220000000a00 */
[----:B------:R-:W-:Y:S01]  /*0750*/  HFMA2 R8, -RZ, RZ, 0, 5.36441802978515625e-07 ;  /* 0x00000009ff087431 */ /* 0x000fe200000001ff */
        /* <DEDUP_REMOVED lines=10> */
.L_x_11:
        /* <DEDUP_REMOVED lines=12> */
.L_x_12:
[----:B------:R-:W0:Y:S01]  /*08c0*/  LDC.64 R10, c[0x0][0x380] ;  /* 0x0000e000ff0a7b82 */ /* 0x000e220000000a00 */
[----:B------:R-:W-:Y:S01]  /*08d0*/  HFMA2 R8, -RZ, RZ, 0, 6.55651092529296875e-07 ;  /* 0x0000000bff087431 */ /* 0x000fe200000001ff */
[----:B------:R-:W1:Y:S01]  /*08e0*/  LDCU.64 UR4, c[0x4][0x8] ;  /* 0x01000100ff0477ac */ /* 0x000e620008000a00 */
[----:B0-----:R-:W2:Y:S05]  /*08f0*/  LDG.E R9, desc[UR36][R10.64+0x2c] ;  /* 0x00002c240a097981 */ /* 0x001eaa000c1e1900 */
[----:B------:R-:W0:Y:S01]  /*0900*/  LDC.64 R2, c[0x4][R2] ;  /* 0x0100000002027b82 */ /* 0x000e220000000a00 */
[----:B-1----:R-:W-:Y:S01]  /*0910*/  IMAD.U32 R4, RZ, RZ, UR4 ;  /* 0x00000004ff047e24 */ /* 0x002fe2000f8e00ff */
[----:B------:R-:W-:Y:S01]  /*0920*/  MOV R5, UR5 ;  /* 0x0000000500057c02 */ /* 0x000fe20008000f00 */
[----:B------:R-:W-:Y:S01]  /*0930*/  IMAD.MOV.U32 R6, RZ, RZ, R16 ;  /* 0x000000ffff067224 */ /* 0x000fe200078e0010 */
[----:B------:R-:W-:Y:S01]  /*0940*/  MOV R7, R17 ;  /* 0x0000001100077202 */ /* 0x000fe20000000f00 */
[----:B0-2---:R1:W-:Y:S06]  /*0950*/  STL.64 [R1], R8 ;  /* 0x0000000801007387 */ /* 0x0053ec0000100a00 */
[----:B------:R-:W-:-:S07]  /*0960*/  LEPC R20, `(.L_x_13) ;  /* 0x000000001014794e */ /* 0x000fce0000000000 */
[----:B-1----:R-:W-:Y:S05]  /*0970*/  CALL.ABS.NOINC R2 ;  /* 0x0000000002007343 */ /* 0x002fea0003c00000 */
.L_x_13:
[----:B------:R-:W-:Y:S05]  /*0980*/  EXIT ;  /* 0x000000000000794d */ /* 0x000fea0003800000 */
.L_x_14:
        /* <DEDUP_REMOVED lines=15> */
.L_x_16:


//--------------------- .nv.global.init           --------------------------
	.section	.nv.global.init,"aw",@progbits
.nv.global.init:
	.type		$str,@object
	.size		$str,($str$1 - $str)
$str:
        /*0000*/ 	.byte	0x0a, 0x20, 0x25, 0x64, 0x20, 0x3d, 0x20, 0x25, 0x64, 0x00
	.type		$str$1,@object
	.size		$str$1,(.L_1 - $str$1)
$str$1:
        /*000a*/ 	.byte	0x0a, 0x20, 0x57, 0x65, 0x61, 0x6b, 0x20, 0x66, 0x6f, 0x75, 0x6e, 0x64, 0x00
.L_1:


//--------------------- .nv.shared.reserved.0     --------------------------
	.section	.nv.shared.reserved.0,"aw",@nobits
	.weak		__nv_reservedSMEM_offset_0_alias
	.size		__nv_reservedSMEM_offset_0_alias, 0, 64
	.other		__nv_reservedSMEM_offset_0_alias,@"STO_CUDA_RESERVED_SHARED STV_DEFAULT"
__nv_reservedSMEM_offset_0_alias:
	.zero		0
	.zero		64


//--------------------- .nv.constant0._Z10accessDataPN4cuda3__46atomicIiLNS_3std3__412thread_scopeE0EEEPiS7_S7_S7_S7_ --------------------------
	.section	.nv.constant0._Z10accessDataPN4cuda3__46atomicIiLNS_3std3__412thread_scopeE0EEEPiS7_S7_S7_S7_,"a",@progbits
	.sectionflags	@""
	.align	4
.nv.constant0._Z10accessDataPN4cuda3__46atomicIiLNS_3std3__412thread_scopeE0EEEPiS7_S7_S7_S7_:
	.zero		944


//--------------------- .nv.constant0._Z24print_verify_init_ok_gpuPi --------------------------
	.section	.nv.constant0._Z24print_verify_init_ok_gpuPi,"a",@progbits
	.sectionflags	@""
	.align	4
.nv.constant0._Z24print_verify_init_ok_gpuPi:
	.zero		904


//--------------------- SYMBOLS --------------------------

	.type		.nv.reservedSmem.offset0,@object
	.size		.nv.reservedSmem.offset0,0x4
	.type		vprintf,@function
